//
// Generated by NVIDIA NVVM Compiler
//
// Compiler Build ID: CL-36424714
// Cuda compilation tools, release 13.0, V13.0.88
// Based on NVVM 20.0.0
//

.version 9.0
.target sm_100
.address_size 64

	// .globl	_Z19buf_summary_kernel4PKfPfii

.visible .entry _Z19buf_summary_kernel4PKfPfii(
	.param .u64 .ptr .align 1 _Z19buf_summary_kernel4PKfPfii_param_0,
	.param .u64 .ptr .align 1 _Z19buf_summary_kernel4PKfPfii_param_1,
	.param .u32 _Z19buf_summary_kernel4PKfPfii_param_2,
	.param .u32 _Z19buf_summary_kernel4PKfPfii_param_3
)
{
	.reg .pred 	%p<12>;
	.reg .b32 	%r<39>;
	.reg .b32 	%f<398>;
	.reg .b64 	%rd<30>;

	ld.param.u64 	%rd4, [_Z19buf_summary_kernel4PKfPfii_param_0];
	ld.param.u32 	%r20, [_Z19buf_summary_kernel4PKfPfii_param_2];
	ld.param.u32 	%r21, [_Z19buf_summary_kernel4PKfPfii_param_3];
	cvta.to.global.u64 	%rd1, %rd4;
	mov.u32 	%r1, %ntid.x;
	mov.u32 	%r22, %ctaid.x;
	mov.u32 	%r23, %tid.x;
	mad.lo.s32 	%r24, %r22, %r1, %r23;
	shl.b32 	%r33, %r24, 2;
	setp.ge.s32 	%p1, %r33, %r21;
	setp.lt.s32 	%p2, %r20, 1;
	or.pred  	%p3, %p1, %p2;
	@%p3 bra 	$L__BB0_14;
	and.b32  	%r3, %r20, 7;
	and.b32  	%r4, %r20, 2147483640;
	and.b32  	%r5, %r20, 1;
	neg.s32 	%r6, %r4;
	shl.b32 	%r7, %r21, 3;
	mov.u32 	%r25, %nctaid.x;
	mul.lo.s32 	%r26, %r1, %r25;
	shl.b32 	%r8, %r26, 2;
	mul.wide.s32 	%rd25, %r21, 4;
$L__BB0_2:
	ld.param.u64 	%rd29, [_Z19buf_summary_kernel4PKfPfii_param_1];
	setp.lt.u32 	%p4, %r20, 8;
	cvta.to.global.u64 	%rd5, %rd29;
	mul.wide.s32 	%rd6, %r33, 4;
	add.s64 	%rd2, %rd5, %rd6;
	ld.global.v4.f32 	{%f394, %f395, %f396, %f397}, [%rd2];
	mov.f32 	%f366, 0f00000000;
	mov.b32 	%r37, 0;
	mov.f32 	%f367, %f366;
	mov.f32 	%f368, %f366;
	mov.f32 	%f369, %f366;
	@%p4 bra 	$L__BB0_5;
	mov.f32 	%f366, 0f00000000;
	mov.u32 	%r34, %r33;
	mov.u32 	%r35, %r6;
$L__BB0_4:
	.pragma "nounroll";
	mul.wide.s32 	%rd7, %r34, 4;
	add.s64 	%rd8, %rd1, %rd7;
	ld.global.nc.v4.f32 	{%f84, %f85, %f86, %f87}, [%rd8];
	sub.f32 	%f88, %f84, %f369;
	sub.f32 	%f89, %f85, %f368;
	sub.f32 	%f90, %f86, %f367;
	sub.f32 	%f91, %f87, %f366;
	add.f32 	%f92, %f394, %f88;
	add.f32 	%f93, %f395, %f89;
	add.f32 	%f94, %f396, %f90;
	add.f32 	%f95, %f397, %f91;
	sub.f32 	%f96, %f92, %f394;
	sub.f32 	%f97, %f96, %f88;
	sub.f32 	%f98, %f93, %f395;
	sub.f32 	%f99, %f98, %f89;
	sub.f32 	%f100, %f94, %f396;
	sub.f32 	%f101, %f100, %f90;
	sub.f32 	%f102, %f95, %f397;
	sub.f32 	%f103, %f102, %f91;
	mul.wide.s32 	%rd9, %r21, 4;
	add.s64 	%rd10, %rd8, %rd9;
	ld.global.nc.v4.f32 	{%f104, %f105, %f106, %f107}, [%rd10];
	sub.f32 	%f108, %f104, %f97;
	sub.f32 	%f109, %f105, %f99;
	sub.f32 	%f110, %f106, %f101;
	sub.f32 	%f111, %f107, %f103;
	add.f32 	%f112, %f92, %f108;
	add.f32 	%f113, %f93, %f109;
	add.f32 	%f114, %f94, %f110;
	add.f32 	%f115, %f95, %f111;
	sub.f32 	%f116, %f112, %f92;
	sub.f32 	%f117, %f116, %f108;
	sub.f32 	%f118, %f113, %f93;
	sub.f32 	%f119, %f118, %f109;
	sub.f32 	%f120, %f114, %f94;
	sub.f32 	%f121, %f120, %f110;
	sub.f32 	%f122, %f115, %f95;
	sub.f32 	%f123, %f122, %f111;
	add.s64 	%rd11, %rd10, %rd9;
	ld.global.nc.v4.f32 	{%f124, %f125, %f126, %f127}, [%rd11];
	sub.f32 	%f128, %f124, %f117;
	sub.f32 	%f129, %f125, %f119;
	sub.f32 	%f130, %f126, %f121;
	sub.f32 	%f131, %f127, %f123;
	add.f32 	%f132, %f112, %f128;
	add.f32 	%f133, %f113, %f129;
	add.f32 	%f134, %f114, %f130;
	add.f32 	%f135, %f115, %f131;
	sub.f32 	%f136, %f132, %f112;
	sub.f32 	%f137, %f136, %f128;
	sub.f32 	%f138, %f133, %f113;
	sub.f32 	%f139, %f138, %f129;
	sub.f32 	%f140, %f134, %f114;
	sub.f32 	%f141, %f140, %f130;
	sub.f32 	%f142, %f135, %f115;
	sub.f32 	%f143, %f142, %f131;
	add.s64 	%rd12, %rd11, %rd9;
	ld.global.nc.v4.f32 	{%f144, %f145, %f146, %f147}, [%rd12];
	sub.f32 	%f148, %f144, %f137;
	sub.f32 	%f149, %f145, %f139;
	sub.f32 	%f150, %f146, %f141;
	sub.f32 	%f151, %f147, %f143;
	add.f32 	%f152, %f132, %f148;
	add.f32 	%f153, %f133, %f149;
	add.f32 	%f154, %f134, %f150;
	add.f32 	%f155, %f135, %f151;
	sub.f32 	%f156, %f152, %f132;
	sub.f32 	%f157, %f156, %f148;
	sub.f32 	%f158, %f153, %f133;
	sub.f32 	%f159, %f158, %f149;
	sub.f32 	%f160, %f154, %f134;
	sub.f32 	%f161, %f160, %f150;
	sub.f32 	%f162, %f155, %f135;
	sub.f32 	%f163, %f162, %f151;
	add.s64 	%rd13, %rd12, %rd9;
	ld.global.nc.v4.f32 	{%f164, %f165, %f166, %f167}, [%rd13];
	sub.f32 	%f168, %f164, %f157;
	sub.f32 	%f169, %f165, %f159;
	sub.f32 	%f170, %f166, %f161;
	sub.f32 	%f171, %f167, %f163;
	add.f32 	%f172, %f152, %f168;
	add.f32 	%f173, %f153, %f169;
	add.f32 	%f174, %f154, %f170;
	add.f32 	%f175, %f155, %f171;
	sub.f32 	%f176, %f172, %f152;
	sub.f32 	%f177, %f176, %f168;
	sub.f32 	%f178, %f173, %f153;
	sub.f32 	%f179, %f178, %f169;
	sub.f32 	%f180, %f174, %f154;
	sub.f32 	%f181, %f180, %f170;
	sub.f32 	%f182, %f175, %f155;
	sub.f32 	%f183, %f182, %f171;
	add.s64 	%rd14, %rd13, %rd9;
	ld.global.nc.v4.f32 	{%f184, %f185, %f186, %f187}, [%rd14];
	sub.f32 	%f188, %f184, %f177;
	sub.f32 	%f189, %f185, %f179;
	sub.f32 	%f190, %f186, %f181;
	sub.f32 	%f191, %f187, %f183;
	add.f32 	%f192, %f172, %f188;
	add.f32 	%f193, %f173, %f189;
	add.f32 	%f194, %f174, %f190;
	add.f32 	%f195, %f175, %f191;
	sub.f32 	%f196, %f192, %f172;
	sub.f32 	%f197, %f196, %f188;
	sub.f32 	%f198, %f193, %f173;
	sub.f32 	%f199, %f198, %f189;
	sub.f32 	%f200, %f194, %f174;
	sub.f32 	%f201, %f200, %f190;
	sub.f32 	%f202, %f195, %f175;
	sub.f32 	%f203, %f202, %f191;
	add.s64 	%rd15, %rd14, %rd9;
	ld.global.nc.v4.f32 	{%f204, %f205, %f206, %f207}, [%rd15];
	sub.f32 	%f208, %f204, %f197;
	sub.f32 	%f209, %f205, %f199;
	sub.f32 	%f210, %f206, %f201;
	sub.f32 	%f211, %f207, %f203;
	add.f32 	%f212, %f192, %f208;
	add.f32 	%f213, %f193, %f209;
	add.f32 	%f214, %f194, %f210;
	add.f32 	%f215, %f195, %f211;
	sub.f32 	%f216, %f212, %f192;
	sub.f32 	%f217, %f216, %f208;
	sub.f32 	%f218, %f213, %f193;
	sub.f32 	%f219, %f218, %f209;
	sub.f32 	%f220, %f214, %f194;
	sub.f32 	%f221, %f220, %f210;
	sub.f32 	%f222, %f215, %f195;
	sub.f32 	%f223, %f222, %f211;
	add.s64 	%rd16, %rd15, %rd9;
	ld.global.nc.v4.f32 	{%f224, %f225, %f226, %f227}, [%rd16];
	sub.f32 	%f228, %f224, %f217;
	sub.f32 	%f229, %f225, %f219;
	sub.f32 	%f230, %f226, %f221;
	sub.f32 	%f231, %f227, %f223;
	add.f32 	%f394, %f212, %f228;
	add.f32 	%f395, %f213, %f229;
	add.f32 	%f396, %f214, %f230;
	add.f32 	%f397, %f215, %f231;
	sub.f32 	%f232, %f394, %f212;
	sub.f32 	%f369, %f232, %f228;
	sub.f32 	%f233, %f395, %f213;
	sub.f32 	%f368, %f233, %f229;
	sub.f32 	%f234, %f396, %f214;
	sub.f32 	%f367, %f234, %f230;
	sub.f32 	%f235, %f397, %f215;
	sub.f32 	%f366, %f235, %f231;
	add.s32 	%r35, %r35, 8;
	add.s32 	%r34, %r34, %r7;
	setp.ne.s32 	%p5, %r35, 0;
	mov.u32 	%r37, %r4;
	@%p5 bra 	$L__BB0_4;
$L__BB0_5:
	setp.eq.s32 	%p6, %r3, 0;
	@%p6 bra 	$L__BB0_13;
	add.s32 	%r28, %r3, -1;
	setp.lt.u32 	%p7, %r28, 3;
	@%p7 bra 	$L__BB0_8;
	mad.lo.s32 	%r29, %r37, %r21, %r33;
	mul.wide.s32 	%rd17, %r29, 4;
	add.s64 	%rd18, %rd1, %rd17;
	ld.global.nc.v4.f32 	{%f237, %f238, %f239, %f240}, [%rd18];
	sub.f32 	%f241, %f237, %f369;
	sub.f32 	%f242, %f238, %f368;
	sub.f32 	%f243, %f239, %f367;
	sub.f32 	%f244, %f240, %f366;
	add.f32 	%f245, %f394, %f241;
	add.f32 	%f246, %f395, %f242;
	add.f32 	%f247, %f396, %f243;
	add.f32 	%f248, %f397, %f244;
	sub.f32 	%f249, %f245, %f394;
	sub.f32 	%f250, %f249, %f241;
	sub.f32 	%f251, %f246, %f395;
	sub.f32 	%f252, %f251, %f242;
	sub.f32 	%f253, %f247, %f396;
	sub.f32 	%f254, %f253, %f243;
	sub.f32 	%f255, %f248, %f397;
	sub.f32 	%f256, %f255, %f244;
	add.s64 	%rd20, %rd18, %rd25;
	ld.global.nc.v4.f32 	{%f257, %f258, %f259, %f260}, [%rd20];
	sub.f32 	%f261, %f257, %f250;
	sub.f32 	%f262, %f258, %f252;
	sub.f32 	%f263, %f259, %f254;
	sub.f32 	%f264, %f260, %f256;
	add.f32 	%f265, %f245, %f261;
	add.f32 	%f266, %f246, %f262;
	add.f32 	%f267, %f247, %f263;
	add.f32 	%f268, %f248, %f264;
	sub.f32 	%f269, %f265, %f245;
	sub.f32 	%f270, %f269, %f261;
	sub.f32 	%f271, %f266, %f246;
	sub.f32 	%f272, %f271, %f262;
	sub.f32 	%f273, %f267, %f247;
	sub.f32 	%f274, %f273, %f263;
	sub.f32 	%f275, %f268, %f248;
	sub.f32 	%f276, %f275, %f264;
	add.s64 	%rd21, %rd20, %rd25;
	ld.global.nc.v4.f32 	{%f277, %f278, %f279, %f280}, [%rd21];
	sub.f32 	%f281, %f277, %f270;
	sub.f32 	%f282, %f278, %f272;
	sub.f32 	%f283, %f279, %f274;
	sub.f32 	%f284, %f280, %f276;
	add.f32 	%f285, %f265, %f281;
	add.f32 	%f286, %f266, %f282;
	add.f32 	%f287, %f267, %f283;
	add.f32 	%f288, %f268, %f284;
	sub.f32 	%f289, %f285, %f265;
	sub.f32 	%f290, %f289, %f281;
	sub.f32 	%f291, %f286, %f266;
	sub.f32 	%f292, %f291, %f282;
	sub.f32 	%f293, %f287, %f267;
	sub.f32 	%f294, %f293, %f283;
	sub.f32 	%f295, %f288, %f268;
	sub.f32 	%f296, %f295, %f284;
	add.s64 	%rd22, %rd21, %rd25;
	ld.global.nc.v4.f32 	{%f297, %f298, %f299, %f300}, [%rd22];
	sub.f32 	%f301, %f297, %f290;
	sub.f32 	%f302, %f298, %f292;
	sub.f32 	%f303, %f299, %f294;
	sub.f32 	%f304, %f300, %f296;
	add.f32 	%f394, %f285, %f301;
	add.f32 	%f395, %f286, %f302;
	add.f32 	%f396, %f287, %f303;
	add.f32 	%f397, %f288, %f304;
	sub.f32 	%f305, %f394, %f285;
	sub.f32 	%f369, %f305, %f301;
	sub.f32 	%f306, %f395, %f286;
	sub.f32 	%f368, %f306, %f302;
	sub.f32 	%f307, %f396, %f287;
	sub.f32 	%f367, %f307, %f303;
	sub.f32 	%f308, %f397, %f288;
	sub.f32 	%f366, %f308, %f304;
	add.s32 	%r37, %r37, 4;
$L__BB0_8:
	and.b32  	%r30, %r20, 3;
	setp.eq.s32 	%p8, %r30, 0;
	@%p8 bra 	$L__BB0_13;
	setp.eq.s32 	%p9, %r30, 1;
	@%p9 bra 	$L__BB0_11;
	mad.lo.s32 	%r31, %r37, %r21, %r33;
	mul.wide.s32 	%rd23, %r31, 4;
	add.s64 	%rd24, %rd1, %rd23;
	ld.global.nc.v4.f32 	{%f310, %f311, %f312, %f313}, [%rd24];
	sub.f32 	%f314, %f310, %f369;
	sub.f32 	%f315, %f311, %f368;
	sub.f32 	%f316, %f312, %f367;
	sub.f32 	%f317, %f313, %f366;
	add.f32 	%f318, %f394, %f314;
	add.f32 	%f319, %f395, %f315;
	add.f32 	%f320, %f396, %f316;
	add.f32 	%f321, %f397, %f317;
	sub.f32 	%f322, %f318, %f394;
	sub.f32 	%f323, %f322, %f314;
	sub.f32 	%f324, %f319, %f395;
	sub.f32 	%f325, %f324, %f315;
	sub.f32 	%f326, %f320, %f396;
	sub.f32 	%f327, %f326, %f316;
	sub.f32 	%f328, %f321, %f397;
	sub.f32 	%f329, %f328, %f317;
	add.s64 	%rd26, %rd24, %rd25;
	ld.global.nc.v4.f32 	{%f330, %f331, %f332, %f333}, [%rd26];
	sub.f32 	%f334, %f330, %f323;
	sub.f32 	%f335, %f331, %f325;
	sub.f32 	%f336, %f332, %f327;
	sub.f32 	%f337, %f333, %f329;
	add.f32 	%f394, %f318, %f334;
	add.f32 	%f395, %f319, %f335;
	add.f32 	%f396, %f320, %f336;
	add.f32 	%f397, %f321, %f337;
	sub.f32 	%f338, %f394, %f318;
	sub.f32 	%f369, %f338, %f334;
	sub.f32 	%f339, %f395, %f319;
	sub.f32 	%f368, %f339, %f335;
	sub.f32 	%f340, %f396, %f320;
	sub.f32 	%f367, %f340, %f336;
	sub.f32 	%f341, %f397, %f321;
	sub.f32 	%f366, %f341, %f337;
	add.s32 	%r37, %r37, 2;
$L__BB0_11:
	setp.eq.s32 	%p10, %r5, 0;
	@%p10 bra 	$L__BB0_13;
	mad.lo.s32 	%r32, %r37, %r21, %r33;
	mul.wide.s32 	%rd27, %r32, 4;
	add.s64 	%rd28, %rd1, %rd27;
	ld.global.nc.v4.f32 	{%f342, %f343, %f344, %f345}, [%rd28];
	sub.f32 	%f346, %f342, %f369;
	sub.f32 	%f347, %f343, %f368;
	sub.f32 	%f348, %f344, %f367;
	sub.f32 	%f349, %f345, %f366;
	add.f32 	%f394, %f394, %f346;
	add.f32 	%f395, %f395, %f347;
	add.f32 	%f396, %f396, %f348;
	add.f32 	%f397, %f397, %f349;
$L__BB0_13:
	st.global.v4.f32 	[%rd2], {%f394, %f395, %f396, %f397};
	add.s32 	%r33, %r33, %r8;
	setp.lt.s32 	%p11, %r33, %r21;
	@%p11 bra 	$L__BB0_2;
$L__BB0_14:
	ret;

}


// ===== COMPILED SASS (sm_100) =====

	.target	sm_100

	.elftype	@"ET_EXEC"


//--------------------- .note.nv.tkinfo           --------------------------
	.section	.note.nv.tkinfo,"",@"SHT_NOTE"
	.sectionflags	@"SHF_NOTE_NV_TKINFO"
	.tkinfo
        /*0018*/ 	.word	0x00000002
        /*0030*/ 	.string	""
        /*0030*/ 	.string	"ptxas"
        /*0030*/ 	.string	"Cuda compilation tools, release 13.0, V13.0.88"
        /*0030*/ 	.string	"Build cuda_13.0.r13.0/compiler.36424714_0"
        /*0030*/ 	.string	"-arch sm_100 -m 64 "



//--------------------- .note.nv.cuinfo           --------------------------
	.section	.note.nv.cuinfo,"",@"SHT_NOTE"
	.sectionflags	@"SHF_NOTE_NV_CUINFO"
        /*0018*/ 	.short	0x0002
        /*001a*/ 	.short	0x0064
        /*001c*/ 	.short	0x0082
	.zero		2


//--------------------- .nv.info                  --------------------------
	.section	.nv.info,"",@"SHT_CUDA_INFO"
	.align	4


	//----- nvinfo : EIATTR_REGCOUNT
	.align		4
        /*0000*/ 	.byte	0x04, 0x2f
        /*0002*/ 	.short	(.L_1 - .L_0)
	.align		4
.L_0:
        /*0004*/ 	.word	index@(_Z19buf_summary_kernel4PKfPfii)
        /*0008*/ 	.word	0x00000028


	//----- nvinfo : EIATTR_FRAME_SIZE
	.align		4
.L_1:
        /*000c*/ 	.byte	0x04, 0x11
        /*000e*/ 	.short	(.L_3 - .L_2)
	.align		4
.L_2:
        /*0010*/ 	.word	index@(_Z19buf_summary_kernel4PKfPfii)
        /*0014*/ 	.word	0x00000000


	//----- nvinfo : EIATTR_MIN_STACK_SIZE
	.align		4
.L_3:
        /*0018*/ 	.byte	0x04, 0x12
        /*001a*/ 	.short	(.L_5 - .L_4)
	.align		4
.L_4:
        /*001c*/ 	.word	index@(_Z19buf_summary_kernel4PKfPfii)
        /*0020*/ 	.word	0x00000000
.L_5:


//--------------------- .nv.compat                --------------------------
	.section	.nv.compat,"",@"SHT_CUDA_COMPAT_INFO"
	.align	4
        /*0000*/ 	.byte	0x02, 0x09, 0x00, 0x00, 0x02, 0x02, 0x01, 0x00, 0x02, 0x05, 0x05, 0x00, 0x03, 0x07, 0x01, 0x01
        /*0010*/ 	.byte	0x02, 0x03, 0x00, 0x00, 0x02, 0x06, 0x01, 0x00, 0x04, 0x0b, 0x08, 0x00, 0x09, 0x00, 0x00, 0x00
        /*0020*/ 	.byte	0x00, 0x00, 0x00, 0x00


//--------------------- .nv.info._Z19buf_summary_kernel4PKfPfii --------------------------
	.section	.nv.info._Z19buf_summary_kernel4PKfPfii,"",@"SHT_CUDA_INFO"
	.sectionflags	@""
	.align	4


	//----- nvinfo : EIATTR_CUDA_API_VERSION
	.align		4
        /*0000*/ 	.byte	0x04, 0x37
        /*0002*/ 	.short	(.L_7 - .L_6)
.L_6:
        /*0004*/ 	.word	0x00000082


	//----- nvinfo : EIATTR_KPARAM_INFO
	.align		4
.L_7:
        /*0008*/ 	.byte	0x04, 0x17
        /*000a*/ 	.short	(.L_9 - .L_8)
.L_8:
        /*000c*/ 	.word	0x00000000
        /*0010*/ 	.short	0x0003
        /*0012*/ 	.short	0x0014
        /*0014*/ 	.byte	0x00, 0xf0, 0x11, 0x00


	//----- nvinfo : EIATTR_KPARAM_INFO
	.align		4
.L_9:
        /*0018*/ 	.byte	0x04, 0x17
        /*001a*/ 	.short	(.L_11 - .L_10)
.L_10:
        /*001c*/ 	.word	0x00000000
        /*0020*/ 	.short	0x0002
        /*0022*/ 	.short	0x0010
        /*0024*/ 	.byte	0x00, 0xf0, 0x11, 0x00


	//----- nvinfo : EIATTR_KPARAM_INFO
	.align		4
.L_11:
        /*0028*/ 	.byte	0x04, 0x17
        /*002a*/ 	.short	(.L_13 - .L_12)
.L_12:
        /*002c*/ 	.word	0x00000000
        /*0030*/ 	.short	0x0001
        /*0032*/ 	.short	0x0008
        /*0034*/ 	.byte	0x00, 0xf5, 0x21, 0x00


	//----- nvinfo : EIATTR_KPARAM_INFO
	.align		4
.L_13:
        /*0038*/ 	.byte	0x04, 0x17
        /*003a*/ 	.short	(.L_15 - .L_14)
.L_14:
        /*003c*/ 	.word	0x00000000
        /*0040*/ 	.short	0x0000
        /*0042*/ 	.short	0x0000
        /*0044*/ 	.byte	0x00, 0xf5, 0x21, 0x00


	//----- nvinfo : EIATTR_SPARSE_MMA_MASK
	.align		4
.L_15:
        /*0048*/ 	.byte	0x03, 0x50
        /*004a*/ 	.short	0x0000


	//----- nvinfo : EIATTR_MAXREG_COUNT
	.align		4
        /*004c*/ 	.byte	0x03, 0x1b
        /*004e*/ 	.short	0x00ff


	//----- nvinfo : EIATTR_MERCURY_ISA_VERSION
	.align		4
        /*0050*/ 	.byte	0x03, 0x5f
        /*0052*/ 	.short	0x0101


	//----- nvinfo : EIATTR_VRC_CTA_INIT_COUNT
	.align		4
        /*0054*/ 	.byte	0x02, 0x4a
	.zero		1
	.zero		1


	//----- nvinfo : EIATTR_EXIT_INSTR_OFFSETS
	.align		4
        /*0058*/ 	.byte	0x04, 0x1c
        /*005a*/ 	.short	(.L_17 - .L_16)


	//   ....[0]....
.L_16:
        /*005c*/ 	.word	0x00000090


	//   ....[1]....
        /*0060*/ 	.word	0x00001430


	//----- nvinfo : EIATTR_CRS_STACK_SIZE
	.align		4
.L_17:
        /*0064*/ 	.byte	0x04, 0x1e
        /*0066*/ 	.short	(.L_19 - .L_18)
.L_18:
        /*0068*/ 	.word	0x00000000


	//----- nvinfo : EIATTR_CBANK_PARAM_SIZE
	.align		4
.L_19:
        /*006c*/ 	.byte	0x03, 0x19
        /*006e*/ 	.short	0x0018


	//----- nvinfo : EIATTR_PARAM_CBANK
	.align		4
        /*0070*/ 	.byte	0x04, 0x0a
        /*0072*/ 	.short	(.L_21 - .L_20)
	.align		4
.L_20:
        /*0074*/ 	.word	index@(.nv.constant0._Z19buf_summary_kernel4PKfPfii)
        /*0078*/ 	.short	0x0380
        /*007a*/ 	.short	0x0018


	//----- nvinfo : EIATTR_SW_WAR
	.align		4
.L_21:
        /*007c*/ 	.byte	0x04, 0x36
        /*007e*/ 	.short	(.L_23 - .L_22)
.L_22:
        /*0080*/ 	.word	0x00000008
.L_23:


//--------------------- .nv.callgraph             --------------------------
	.section	.nv.callgraph,"",@"SHT_CUDA_CALLGRAPH"
	.align	4
	.sectionentsize	8
	.align		4
        /*0000*/ 	.word	0x00000000
	.align		4
        /*0004*/ 	.word	0xffffffff
	.align		4
        /*0008*/ 	.word	0x00000000
	.align		4
        /*000c*/ 	.word	0xfffffffe
	.align		4
        /*0010*/ 	.word	0x00000000
	.align		4
        /*0014*/ 	.word	0xfffffffd
	.align		4
        /*0018*/ 	.word	0x00000000
	.align		4
        /*001c*/ 	.word	0xfffffffc


//--------------------- .text._Z19buf_summary_kernel4PKfPfii --------------------------
	.section	.text._Z19buf_summary_kernel4PKfPfii,"ax",@progbits
	.align	128
        .global         _Z19buf_summary_kernel4PKfPfii
        .type           _Z19buf_summary_kernel4PKfPfii,@function
        .size           _Z19buf_summary_kernel4PKfPfii,(.L_x_7 - _Z19buf_summary_kernel4PKfPfii)
        .other          _Z19buf_summary_kernel4PKfPfii,@"STO_CUDA_ENTRY STV_DEFAULT"
_Z19buf_summary_kernel4PKfPfii:
.text._Z19buf_summary_kernel4PKfPfii:
[----:B------:R-:W-:Y:S01]  /*0000*/  LDC R1, c[0x0][0x37c] ;  /* 0x0000df00ff017b82 */ /* 0x000fe20000000800 */
[----:B------:R-:W0:Y:S07]  /*0010*/  S2R R0, SR_CTAID.X ;  /* 0x0000000000007919 */ /* 0x000e2e0000002500 */
[----:B------:R-:W1:Y:S01]  /*0020*/  LDC.64 R4, c[0x0][0x390] ;  /* 0x0000e400ff047b82 */ /* 0x000e620000000a00 */
[----:B------:R-:W0:Y:S01]  /*0030*/  LDCU UR4, c[0x0][0x360] ;  /* 0x00006c00ff0477ac */ /* 0x000e220008000800 */
[----:B------:R-:W0:Y:S01]  /*0040*/  S2R R3, SR_TID.X ;  /* 0x0000000000037919 */ /* 0x000e220000002100 */
[----:B-1----:R-:W-:Y:S01]  /*0050*/  ISETP.GE.AND P0, PT, R4, 0x1, PT ;  /* 0x000000010400780c */ /* 0x002fe20003f06270 */
[----:B0-----:R-:W-:-:S05]  /*0060*/  IMAD R0, R0, UR4, R3 ;  /* 0x0000000400007c24 */ /* 0x001fca000f8e0203 */
[----:B------:R-:W-:-:S04]  /*0070*/  SHF.L.U32 R27, R0, 0x2, RZ ;  /* 0x00000002001b7819 */ /* 0x000fc800000006ff */
[----:B------:R-:W-:-:S13]  /*0080*/  ISETP.GE.OR P0, PT, R27, R5, !P0 ;  /* 0x000000051b00720c */ /* 0x000fda0004706670 */
[----:B------:R-:W-:Y:S05]  /*0090*/  @P0 EXIT ;  /* 0x000000000000094d */ /* 0x000fea0003800000 */
[----:B------:R-:W0:Y:S01]  /*00a0*/  LDC R0, c[0x0][0x370] ;  /* 0x0000dc00ff007b82 */ /* 0x000e220000000800 */
[C---:B------:R-:W-:Y:S01]  /*00b0*/  LOP3.LUT R24, R4.reuse, 0x7ffffff8, RZ, 0xc0, !PT ;  /* 0x7ffffff804187812 */ /* 0x040fe200078ec0ff */
[----:B------:R-:W1:Y:S01]  /*00c0*/  LDCU.64 UR6, c[0x0][0x358] ;  /* 0x00006b00ff0677ac */ /* 0x000e620008000a00 */
[----:B------:R-:W-:Y:S02]  /*00d0*/  LOP3.LUT R25, R4, 0x7, RZ, 0xc0, !PT ;  /* 0x0000000704197812 */ /* 0x000fe400078ec0ff */
[----:B------:R-:W-:Y:S01]  /*00e0*/  IADD3 R2, PT, PT, -R24, RZ, RZ ;  /* 0x000000ff18027210 */ /* 0x000fe20007ffe1ff */
[----:B01----:R-:W-:-:S07]  /*00f0*/  IMAD R0, R0, UR4, RZ ;  /* 0x0000000400007c24 */ /* 0x003fce000f8e02ff */
.L_x_5:
[----:B------:R-:W0:Y:S08]  /*0100*/  LDC.64 R34, c[0x0][0x388] ;  /* 0x0000e200ff227b82 */ /* 0x000e300000000a00 */
[----:B------:R-:W1:Y:S01]  /*0110*/  LDC R3, c[0x0][0x390] ;  /* 0x0000e400ff037b82 */ /* 0x000e620000000800 */
[----:B0-----:R-:W-:-:S05]  /*0120*/  IMAD.WIDE R34, R27, 0x4, R34 ;  /* 0x000000041b227825 */ /* 0x001fca00078e0222 */
[----:B------:R0:W5:Y:S01]  /*0130*/  LDG.E.128 R4, desc[UR6][R34.64] ;  /* 0x0000000622047981 */ /* 0x000162000c1e1d00 */
[----:B------:R-:W-:Y:S01]  /*0140*/  HFMA2 R26, -RZ, RZ, 0, 0 ;  /* 0x00000000ff1a7431 */ /* 0x000fe200000001ff */
[----:B------:R-:W-:Y:S02]  /*0150*/  CS2R R30, SRZ ;  /* 0x00000000001e7805 */ /* 0x000fe4000001ff00 */
[----:B-1----:R-:W-:Y:S02]  /*0160*/  ISETP.GE.U32.AND P0, PT, R3, 0x8, PT ;  /* 0x000000080300780c */ /* 0x002fe40003f06070 */
[----:B------:R-:W-:-:S11]  /*0170*/  CS2R R28, SRZ ;  /* 0x00000000001c7805 */ /* 0x000fd6000001ff00 */
[----:B0-----:R-:W-:Y:S05]  /*0180*/  @!P0 BRA `(.L_x_0) ;  /* 0x0000000800688947 */ /* 0x001fea0003800000 */
[----:B------:R-:W-:Y:S02]  /*0190*/  MOV R26, RZ ;  /* 0x000000ff001a7202 */ /* 0x000fe40000000f00 */
[----:B------:R-:W-:Y:S02]  /*01a0*/  MOV R32, R27 ;  /* 0x0000001b00207202 */ /* 0x000fe40000000f00 */
[----:B------:R-:W-:-:S07]  /*01b0*/  MOV R30, R2 ;  /* 0x00000002001e7202 */ /* 0x000fce0000000f00 */
.L_x_1:
[----:B------:R-:W0:Y:S08]  /*01c0*/  LDC.64 R12, c[0x0][0x380] ;  /* 0x0000e000ff0c7b82 */ /* 0x000e300000000a00 */
[----:B------:R-:W1:Y:S01]  /*01d0*/  LDC R33, c[0x0][0x394] ;  /* 0x0000e500ff217b82 */ /* 0x000e620000000800 */
[----:B0-----:R-:W-:-:S05]  /*01e0*/  IMAD.WIDE R12, R32, 0x4, R12 ;  /* 0x00000004200c7825 */ /* 0x001fca00078e020c */
[----:B------:R-:W2:Y:S01]  /*01f0*/  LDG.E.128.CONSTANT R8, desc[UR6][R12.64] ;  /* 0x000000060c087981 */ /* 0x000ea2000c1e9d00 */
[----:B-1----:R-:W-:-:S05]  /*0200*/  IMAD.WIDE R36, R33, 0x4, R12 ;  /* 0x0000000421247825 */ /* 0x002fca00078e020c */
[----:B------:R0:W3:Y:S02]  /*0210*/  LDG.E.128.CONSTANT R12, desc[UR6][R36.64] ;  /* 0x00000006240c7981 */ /* 0x0000e4000c1e9d00 */
[----:B0-----:R-:W-:-:S05]  /*0220*/  IMAD.WIDE R36, R33, 0x4, R36 ;  /* 0x0000000421247825 */ /* 0x001fca00078e0224 */
[----:B------:R0:W4:Y:S02]  /*0230*/  LDG.E.128.CONSTANT R16, desc[UR6][R36.64] ;  /* 0x0000000624107981 */ /* 0x000124000c1e9d00 */
[----:B0-----:R-:W-:-:S05]  /*0240*/  IMAD.WIDE R36, R33, 0x4, R36 ;  /* 0x0000000421247825 */ /* 0x001fca00078e0224 */
[----:B------:R4:W4:Y:S01]  /*0250*/  LDG.E.128.CONSTANT R20, desc[UR6][R36.64] ;  /* 0x0000000624147981 */ /* 0x000922000c1e9d00 */
[----:B--2---:R-:W-:Y:S01]  /*0260*/  FADD R29, R8, -R29 ;  /* 0x8000001d081d7221 */ /* 0x004fe20000000000 */
[----:B------:R-:W-:Y:S01]  /*0270*/  FADD R28, R9, -R28 ;  /* 0x8000001c091c7221 */ /* 0x000fe20000000000 */
[----:B------:R-:W-:Y:S01]  /*0280*/  FADD R26, R11, -R26 ;  /* 0x8000001a0b1a7221 */ /* 0x000fe20000000000 */
[----:B------:R-:W-:Y:S01]  /*0290*/  FADD R31, R10, -R31 ;  /* 0x8000001f0a1f7221 */ /* 0x000fe20000000000 */
[----:B-----5:R-:W-:-:S04]  /*02a0*/  FADD R9, R29, R4 ;  /* 0x000000041d097221 */ /* 0x020fc80000000000 */
[----:B------:R-:W-:-:S04]  /*02b0*/  FADD R4, R9, -R4 ;  /* 0x8000000409047221 */ /* 0x000fc80000000000 */
[----:B------:R-:W-:Y:S01]  /*02c0*/  FADD R29, -R29, R4 ;  /* 0x000000041d1d7221 */ /* 0x000fe20000000100 */
[----:B------:R-:W-:Y:S01]  /*02d0*/  FADD R4, R28, R5 ;  /* 0x000000051c047221 */ /* 0x000fe20000000000 */
[----:B------:R-:W-:-:S03]  /*02e0*/  FADD R10, R26, R7 ;  /* 0x000000071a0a7221 */ /* 0x000fc60000000000 */
[----:B------:R-:W-:Y:S01]  /*02f0*/  FADD R5, R4, -R5 ;  /* 0x8000000504057221 */ /* 0x000fe20000000000 */
[----:B---3--:R-:W-:Y:S01]  /*0300*/  FADD R12, -R29, R12 ;  /* 0x0000000c1d0c7221 */ /* 0x008fe20000000100 */
[----:B------:R-:W-:Y:S02]  /*0310*/  FADD R7, R10, -R7 ;  /* 0x800000070a077221 */ /* 0x000fe40000000000 */
[----:B------:R-:W-:Y:S01]  /*0320*/  FADD R28, -R28, R5 ;  /* 0x000000051c1c7221 */ /* 0x000fe20000000100 */
[----:B------:R-:W-:Y:S01]  /*0330*/  FADD R5, R31, R6 ;  /* 0x000000061f057221 */ /* 0x000fe20000000000 */
[----:B------:R-:W-:Y:S02]  /*0340*/  FADD R8, R9, R12 ;  /* 0x0000000c09087221 */ /* 0x000fe40000000000 */
[----:B------:R-:W-:Y:S01]  /*0350*/  FADD R13, -R28, R13 ;  /* 0x0000000d1c0d7221 */ /* 0x000fe20000000100 */
[----:B------:R-:W-:Y:S01]  /*0360*/  FADD R6, R5, -R6 ;  /* 0x8000000605067221 */ /* 0x000fe20000000000 */
[----:B------:R-:W-:Y:S01]  /*0370*/  FADD R26, -R26, R7 ;  /* 0x000000071a1a7221 */ /* 0x000fe20000000100 */
[----:B------:R-:W-:Y:S01]  /*0380*/  FADD R7, -R9, R8 ;  /* 0x0000000809077221 */ /* 0x000fe20000000100 */
[----:B------:R-:W-:Y:S01]  /*0390*/  FADD R9, R4, R13 ;  /* 0x0000000d04097221 */ /* 0x000fe20000000000 */
[----:B------:R-:W-:Y:S01]  /*03a0*/  FADD R31, -R31, R6 ;  /* 0x000000061f1f7221 */ /* 0x000fe20000000100 */
[----:B------:R-:W-:-:S02]  /*03b0*/  FADD R15, -R26, R15 ;  /* 0x0000000f1a0f7221 */ /* 0x000fc40000000100 */
[----:B------:R-:W-:Y:S01]  /*03c0*/  FADD R26, -R4, R9 ;  /* 0x00000009041a7221 */ /* 0x000fe20000000100 */
[----:B------:R-:W-:Y:S01]  /*03d0*/  FADD R14, -R31, R14 ;  /* 0x0000000e1f0e7221 */ /* 0x000fe20000000100 */
[----:B------:R-:W-:Y:S02]  /*03e0*/  FADD R7, -R12, R7 ;  /* 0x000000070c077221 */ /* 0x000fe40000000100 */
[----:B------:R-:W-:Y:S01]  /*03f0*/  FADD R26, -R13, R26 ;  /* 0x0000001a0d1a7221 */ /* 0x000fe20000000100 */
[----:B------:R-:W-:Y:S01]  /*0400*/  FADD R11, R5, R14 ;  /* 0x0000000e050b7221 */ /* 0x000fe20000000000 */
[----:B------:R-:W-:-:S04]  /*0410*/  IMAD.WIDE R12, R33, 0x4, R36 ;  /* 0x00000004210c7825 */ /* 0x000fc800078e0224 */
[C---:B------:R-:W-:Y:S01]  /*0420*/  FADD R29, R10.reuse, R15 ;  /* 0x0000000f0a1d7221 */ /* 0x040fe20000000000 */
[----:B----4-:R-:W-:Y:S01]  /*0430*/  FADD R37, -R7, R16 ;  /* 0x0000001007257221 */ /* 0x010fe20000000100 */
[----:B------:R-:W-:Y:S02]  /*0440*/  FADD R31, -R5, R11 ;  /* 0x0000000b051f7221 */ /* 0x000fe40000000100 */
[----:B------:R0:W2:Y:S01]  /*0450*/  LDG.E.128.CONSTANT R4, desc[UR6][R12.64] ;  /* 0x000000060c047981 */ /* 0x0000a2000c1e9d00 */
[----:B------:R-:W-:Y:S01]  /*0460*/  FADD R10, -R10, R29 ;  /* 0x0000001d0a0a7221 */ /* 0x000fe20000000100 */
[----:B------:R-:W-:Y:S01]  /*0470*/  FADD R28, -R26, R17 ;  /* 0x000000111a1c7221 */ /* 0x000fe20000000100 */
[----:B------:R-:W-:Y:S02]  /*0480*/  FADD R31, -R14, R31 ;  /* 0x0000001f0e1f7221 */ /* 0x000fe40000000100 */
[----:B------:R-:W-:Y:S01]  /*0490*/  FADD R10, -R15, R10 ;  /* 0x0000000a0f0a7221 */ /* 0x000fe20000000100 */
[----:B------:R-:W-:Y:S01]  /*04a0*/  FADD R15, R9, R28 ;  /* 0x0000001c090f7221 */ /* 0x000fe20000000000 */
[----:B------:R-:W-:-:S02]  /*04b0*/  FADD R18, -R31, R18 ;  /* 0x000000121f127221 */ /* 0x000fc40000000100 */
[----:B------:R-:W-:Y:S01]  /*04c0*/  FADD R10, -R10, R19 ;  /* 0x000000130a0a7221 */ /* 0x000fe20000000100 */
[----:B------:R-:W-:Y:S01]  /*04d0*/  FADD R9, -R9, R15 ;  /* 0x0000000f09097221 */ /* 0x000fe20000000100 */
[----:B------:R-:W-:Y:S01]  /*04e0*/  FADD R26, R8, R37 ;  /* 0x00000025081a7221 */ /* 0x000fe20000000000 */
[----:B------:R-:W-:Y:S01]  /*04f0*/  FADD R14, R11, R18 ;  /* 0x000000120b0e7221 */ /* 0x000fe20000000000 */
[----:B------:R-:W-:Y:S01]  /*0500*/  FADD R16, R29, R10 ;  /* 0x0000000a1d107221 */ /* 0x000fe20000000000 */
[----:B------:R-:W-:Y:S01]  /*0510*/  FADD R28, -R28, R9 ;  /* 0x000000091c1c7221 */ /* 0x000fe20000000100 */
[----:B------:R-:W-:Y:S01]  /*0520*/  FADD R8, -R8, R26 ;  /* 0x0000001a08087221 */ /* 0x000fe20000000100 */
[----:B------:R-:W-:Y:S01]  /*0530*/  FADD R11, -R11, R14 ;  /* 0x0000000e0b0b7221 */ /* 0x000fe20000000100 */
[----:B------:R-:W-:Y:S01]  /*0540*/  FADD R9, -R29, R16 ;  /* 0x000000101d097221 */ /* 0x000fe20000000100 */
[----:B0-----:R-:W-:-:S04]  /*0550*/  IMAD.WIDE R12, R33, 0x4, R12 ;  /* 0x00000004210c7825 */ /* 0x001fc800078e020c */
[----:B------:R-:W-:Y:S01]  /*0560*/  FADD R19, -R37, R8 ;  /* 0x0000000825137221 */ /* 0x000fe20000000100 */
[----:B------:R-:W-:Y:S01]  /*0570*/  FADD R29, -R18, R11 ;  /* 0x0000000b121d7221 */ /* 0x000fe20000000100 */
[----:B------:R-:W-:Y:S02]  /*0580*/  FADD R18, -R10, R9 ;  /* 0x000000090a127221 */ /* 0x000fe40000000100 */
[----:B------:R-:W3:Y:S01]  /*0590*/  LDG.E.128.CONSTANT R8, desc[UR6][R12.64] ;  /* 0x000000060c087981 */ /* 0x000ee2000c1e9d00 */
[----:B------:R-:W-:Y:S01]  /*05a0*/  FADD R19, -R19, R20 ;  /* 0x0000001413137221 */ /* 0x000fe20000000100 */
[----:B------:R-:W-:Y:S01]  /*05b0*/  FADD R28, -R28, R21 ;  /* 0x000000151c1c7221 */ /* 0x000fe20000000100 */
[----:B------:R-:W-:Y:S02]  /*05c0*/  FADD R29, -R29, R22 ;  /* 0x000000161d1d7221 */ /* 0x000fe40000000100 */
[----:B------:R-:W-:Y:S01]  /*05d0*/  FADD R21, R26, R19 ;  /* 0x000000131a157221 */ /* 0x000fe20000000000 */
[----:B------:R-:W-:Y:S01]  /*05e0*/  FADD R20, R15, R28 ;  /* 0x0000001c0f147221 */ /* 0x000fe20000000000 */
[----:B------:R-:W-:-:S04]  /*05f0*/  IMAD.WIDE R36, R33, 0x4, R12 ;  /* 0x0000000421247825 */ /* 0x000fc800078e020c */
[----:B------:R-:W-:Y:S01]  /*0600*/  FADD R22, R14, R29 ;  /* 0x0000001d0e167221 */ /* 0x000fe20000000000 */
[----:B------:R-:W-:Y:S01]  /*0610*/  FADD R26, -R26, R21 ;  /* 0x000000151a1a7221 */ /* 0x000fe20000000100 */
[----:B------:R-:W-:Y:S01]  /*0620*/  FADD R15, -R15, R20 ;  /* 0x000000140f0f7221 */ /* 0x000fe20000000100 */
[----:B------:R-:W-:Y:S01]  /*0630*/  FADD R17, -R18, R23 ;  /* 0x0000001712117221 */ /* 0x000fe20000000100 */
[----:B------:R-:W-:Y:S01]  /*0640*/  FADD R18, -R14, R22 ;  /* 0x000000160e127221 */ /* 0x000fe20000000100 */
[----:B------:R-:W-:Y:S01]  /*0650*/  FADD R23, -R19, R26 ;  /* 0x0000001a13177221 */ /* 0x000fe20000000100 */
[----:B------:R-:W-:Y:S02]  /*0660*/  FADD R26, -R28, R15 ;  /* 0x0000000f1c1a7221 */ /* 0x000fe40000000100 */
[----:B------:R-:W4:Y:S01]  /*0670*/  LDG.E.128.CONSTANT R12, desc[UR6][R36.64] ;  /* 0x00000006240c7981 */ /* 0x000f22000c1e9d00 */
[----:B------:R-:W-:Y:S01]  /*0680*/  FADD R31, R16, R17 ;  /* 0x00000011101f7221 */ /* 0x000fe20000000000 */
[----:B------:R-:W-:Y:S01]  /*0690*/  FADD R29, -R29, R18 ;  /* 0x000000121d1d7221 */ /* 0x000fe20000000100 */
[----:B------:R-:W-:-:S04]  /*06a0*/  IMAD.WIDE R18, R33, 0x4, R36 ;  /* 0x0000000421127825 */ /* 0x000fc800078e0224 */
[----:B------:R-:W-:-:S04]  /*06b0*/  FADD R28, -R16, R31 ;  /* 0x0000001f101c7221 */ /* 0x000fc80000000100 */
[----:B------:R-:W-:Y:S02]  /*06c0*/  FADD R28, -R17, R28 ;  /* 0x0000001c111c7221 */ /* 0x000fe40000000100 */
[----:B------:R-:W4:Y:S01]  /*06d0*/  LDG.E.128.CONSTANT R16, desc[UR6][R18.64] ;  /* 0x0000000612107981 */ /* 0x000f22000c1e9d00 */
[----:B------:R-:W-:-:S04]  /*06e0*/  IADD3 R30, PT, PT, R30, 0x8, RZ ;  /* 0x000000081e1e7810 */ /* 0x000fc80007ffe0ff */
[----:B------:R-:W-:Y:S02]  /*06f0*/  ISETP.NE.AND P0, PT, R30, RZ, PT ;  /* 0x000000ff1e00720c */ /* 0x000fe40003f05270 */
[----:B------:R-:W-:Y:S01]  /*0700*/  LEA R32, R33, R32, 0x3 ;  /* 0x0000002021207211 */ /* 0x000fe200078e18ff */
[----:B--2---:R-:W-:Y:S01]  /*0710*/  FADD R4, -R23, R4 ;  /* 0x0000000417047221 */ /* 0x004fe20000000100 */
[----:B------:R-:W-:-:S03]  /*0720*/  FADD R29, -R29, R6 ;  /* 0x000000061d1d7221 */ /* 0x000fc60000000100 */
[C---:B------:R-:W-:Y:S01]  /*0730*/  FADD R6, R21.reuse, R4 ;  /* 0x0000000415067221 */ /* 0x040fe20000000000 */
[----:B------:R-:W-:Y:S01]  /*0740*/  FADD R23, -R26, R5 ;  /* 0x000000051a177221 */ /* 0x000fe20000000100 */
[----:B------:R-:W-:Y:S02]  /*0750*/  FADD R28, -R28, R7 ;  /* 0x000000071c1c7221 */ /* 0x000fe40000000100 */
[----:B------:R-:W-:Y:S01]  /*0760*/  FADD R21, -R21, R6 ;  /* 0x0000000615157221 */ /* 0x000fe20000000100 */
[----:B------:R-:W-:Y:S01]  /*0770*/  FADD R5, R20, R23 ;  /* 0x0000001714057221 */ /* 0x000fe20000000000 */
[----:B------:R-:W-:Y:S02]  /*0780*/  FADD R7, R22, R29 ;  /* 0x0000001d16077221 */ /* 0x000fe40000000000 */
        /* <DEDUP_REMOVED lines=8> */
[----:B---3--:R-:W-:Y:S01]  /*0810*/  FADD R21, -R21, R8 ;  /* 0x0000000815157221 */ /* 0x008fe20000000100 */
[----:B------:R-:W-:Y:S01]  /*0820*/  FADD R20, -R20, R9 ;  /* 0x0000000914147221 */ /* 0x000fe20000000100 */
[----:B------:R-:W-:Y:S01]  /*0830*/  FADD R22, -R29, R10 ;  /* 0x0000000a1d167221 */ /* 0x000fe20000000100 */
[----:B------:R-:W-:Y:S01]  /*0840*/  FADD R23, -R28, R11 ;  /* 0x0000000b1c177221 */ /* 0x000fe20000000100 */
[----:B------:R-:W-:Y:S01]  /*0850*/  FADD R9, R6, R21 ;  /* 0x0000001506097221 */ /* 0x000fe20000000000 */
[----:B------:R-:W-:Y:S01]  /*0860*/  FADD R8, R5, R20 ;  /* 0x0000001405087221 */ /* 0x000fe20000000000 */
[----:B------:R-:W-:Y:S01]  /*0870*/  FADD R10, R7, R22 ;  /* 0x00000016070a7221 */ /* 0x000fe20000000000 */
[----:B------:R-:W-:Y:S01]  /*0880*/  FADD R11, R4, R23 ;  /* 0x00000017040b7221 */ /* 0x000fe20000000000 */
[----:B------:R-:W-:Y:S01]  /*0890*/  FADD R6, -R6, R9 ;  /* 0x0000000906067221 */ /* 0x000fe20000000100 */
[----:B------:R-:W-:Y:S01]  /*08a0*/  FADD R5, -R5, R8 ;  /* 0x0000000805057221 */ /* 0x000fe20000000100 */
[----:B------:R-:W-:Y:S01]  /*08b0*/  FADD R7, -R7, R10 ;  /* 0x0000000a07077221 */ /* 0x000fe20000000100 */
[----:B------:R-:W-:Y:S01]  /*08c0*/  FADD R4, -R4, R11 ;  /* 0x0000000b04047221 */ /* 0x000fe20000000100 */
[----:B------:R-:W-:Y:S01]  /*08d0*/  FADD R21, -R21, R6 ;  /* 0x0000000615157221 */ /* 0x000fe20000000100 */
[----:B------:R-:W-:Y:S01]  /*08e0*/  FADD R20, -R20, R5 ;  /* 0x0000000514147221 */ /* 0x000fe20000000100 */
[----:B------:R-:W-:Y:S01]  /*08f0*/  FADD R7, -R22, R7 ;  /* 0x0000000716077221 */ /* 0x000fe20000000100 */
[----:B------:R-:W-:Y:S01]  /*0900*/  FADD R4, -R23, R4 ;  /* 0x0000000417047221 */ /* 0x000fe20000000100 */
[----:B----4-:R-:W-:Y:S01]  /*0910*/  FADD R6, -R21, R12 ;  /* 0x0000000c15067221 */ /* 0x010fe20000000100 */
        /* <DEDUP_REMOVED lines=31> */
[----:B------:R-:W-:Y:S06]  /*0b10*/  @P0 BRA `(.L_x_1) ;  /* 0xfffffff400a80947 */ /* 0x000fec000383ffff */
[----:B------:R-:W-:-:S07]  /*0b20*/  MOV R30, R24 ;  /* 0x00000018001e7202 */ /* 0x000fce0000000f00 */
.L_x_0:
[----:B------:R-:W-:-:S13]  /*0b30*/  ISETP.NE.AND P0, PT, R25, RZ, PT ;  /* 0x000000ff1900720c */ /* 0x000fda0003f05270 */
[----:B------:R-:W-:Y:S05]  /*0b40*/  @!P0 BRA `(.L_x_2) ;  /* 0x0000000800248947 */ /* 0x000fea0003800000 */
[----:B------:R-:W-:-:S04]  /*0b50*/  IADD3 R8, PT, PT, R25, -0x1, RZ ;  /* 0xffffffff19087810 */ /* 0x000fc80007ffe0ff */
[----:B------:R-:W-:-:S13]  /*0b60*/  ISETP.GE.U32.AND P0, PT, R8, 0x3, PT ;  /* 0x000000030800780c */ /* 0x000fda0003f06070 */
[----:B------:R-:W-:Y:S05]  /*0b70*/  @!P0 BRA `(.L_x_3) ;  /* 0x0000000400308947 */ /* 0x000fea0003800000 */
[----:B------:R-:W0:Y:S08]  /*0b80*/  LDC R21, c[0x0][0x394] ;  /* 0x0000e500ff157b82 */ /* 0x000e300000000800 */
[----:B------:R-:W1:Y:S01]  /*0b90*/  LDC.64 R36, c[0x0][0x380] ;  /* 0x0000e000ff247b82 */ /* 0x000e620000000a00 */
[----:B0-----:R-:W-:-:S04]  /*0ba0*/  IMAD R9, R30, R21, R27 ;  /* 0x000000151e097224 */ /* 0x001fc800078e021b */
[----:B-1----:R-:W-:-:S05]  /*0bb0*/  IMAD.WIDE R36, R9, 0x4, R36 ;  /* 0x0000000409247825 */ /* 0x002fca00078e0224 */
[----:B------:R0:W2:Y:S02]  /*0bc0*/  LDG.E.128.CONSTANT R8, desc[UR6][R36.64] ;  /* 0x0000000624087981 */ /* 0x0000a4000c1e9d00 */
[----:B0-----:R-:W-:-:S05]  /*0bd0*/  IMAD.WIDE R36, R21, 0x4, R36 ;  /* 0x0000000415247825 */ /* 0x001fca00078e0224 */
[----:B------:R-:W3:Y:S01]  /*0be0*/  LDG.E.128.CONSTANT R12, desc[UR6][R36.64] ;  /* 0x00000006240c7981 */ /* 0x000ee2000c1e9d00 */
[----:B------:R-:W-:-:S05]  /*0bf0*/  IMAD.WIDE R32, R21, 0x4, R36 ;  /* 0x0000000415207825 */ /* 0x000fca00078e0224 */
[----:B------:R-:W4:Y:S01]  /*0c00*/  LDG.E.128.CONSTANT R16, desc[UR6][R32.64] ;  /* 0x0000000620107981 */ /* 0x000f22000c1e9d00 */
[----:B------:R-:W-:-:S06]  /*0c10*/  IMAD.WIDE R20, R21, 0x4, R32 ;  /* 0x0000000415147825 */ /* 0x000fcc00078e0220 */
[----:B------:R-:W4:Y:S01]  /*0c20*/  LDG.E.128.CONSTANT R20, desc[UR6][R20.64] ;  /* 0x0000000614147981 */ /* 0x000f22000c1e9d00 */
[----:B------:R-:W-:Y:S01]  /*0c30*/  IADD3 R30, PT, PT, R30, 0x4, RZ ;  /* 0x000000041e1e7810 */ /* 0x000fe20007ffe0ff */
[----:B--2---:R-:W-:Y:S01]  /*0c40*/  FADD R29, -R29, R8 ;  /* 0x000000081d1d7221 */ /* 0x004fe20000000100 */
[----:B------:R-:W-:Y:S01]  /*0c50*/  FADD R28, -R28, R9 ;  /* 0x000000091c1c7221 */ /* 0x000fe20000000100 */
[----:B------:R-:W-:Y:S01]  /*0c60*/  FADD R31, -R31, R10 ;  /* 0x0000000a1f1f7221 */ /* 0x000fe20000000100 */
[----:B------:R-:W-:Y:S01]  /*0c70*/  FADD R26, -R26, R11 ;  /* 0x0000000b1a1a7221 */ /* 0x000fe20000000100 */
[----:B-----5:R-:W-:Y:S02]  /*0c80*/  FADD R9, R4, R29 ;  /* 0x0000001d04097221 */ /* 0x020fe40000000000 */
[----:B------:R-:W-:Y:S01]  /*0c90*/  FADD R11, R6, R31 ;  /* 0x0000001f060b7221 */ /* 0x000fe20000000000 */
[----:B------:R-:W-:Y:S01]  /*0ca0*/  FADD R8, R7, R26 ;  /* 0x0000001a07087221 */ /* 0x000fe20000000000 */
[----:B------:R-:W-:-:S02]  /*0cb0*/  FADD R4, -R4, R9 ;  /* 0x0000000904047221 */ /* 0x000fc40000000100 */
[----:B------:R-:W-:Y:S01]  /*0cc0*/  FADD R6, -R6, R11 ;  /* 0x0000000b06067221 */ /* 0x000fe20000000100 */
[----:B------:R-:W-:Y:S01]  /*0cd0*/  FADD R7, -R7, R8 ;  /* 0x0000000807077221 */ /* 0x000fe20000000100 */
[----:B------:R-:W-:Y:S01]  /*0ce0*/  FADD R29, -R29, R4 ;  /* 0x000000041d1d7221 */ /* 0x000fe20000000100 */
[----:B------:R-:W-:Y:S01]  /*0cf0*/  FADD R4, R5, R28 ;  /* 0x0000001c05047221 */ /* 0x000fe20000000000 */
[----:B------:R-:W-:Y:S01]  /*0d00*/  FADD R31, -R31, R6 ;  /* 0x000000061f1f7221 */ /* 0x000fe20000000100 */
[----:B------:R-:W-:Y:S01]  /*0d10*/  FADD R26, -R26, R7 ;  /* 0x000000071a1a7221 */ /* 0x000fe20000000100 */
[----:B---3--:R-:W-:Y:S01]  /*0d20*/  FADD R12, -R29, R12 ;  /* 0x0000000c1d0c7221 */ /* 0x008fe20000000100 */
[----:B------:R-:W-:Y:S01]  /*0d30*/  FADD R5, -R5, R4 ;  /* 0x0000000405057221 */ /* 0x000fe20000000100 */
[----:B------:R-:W-:Y:S01]  /*0d40*/  FADD R14, -R31, R14 ;  /* 0x0000000e1f0e7221 */ /* 0x000fe20000000100 */
[----:B------:R-:W-:Y:S01]  /*0d50*/  FADD R15, -R26, R15 ;  /* 0x0000000f1a0f7221 */ /* 0x000fe20000000100 */
[----:B------:R-:W-:Y:S01]  /*0d60*/  FADD R6, R9, R12 ;  /* 0x0000000c09067221 */ /* 0x000fe20000000000 */
[----:B------:R-:W-:Y:S01]  /*0d70*/  FADD R28, -R28, R5 ;  /* 0x000000051c1c7221 */ /* 0x000fe20000000100 */
[----:B------:R-:W-:Y:S01]  /*0d80*/  FADD R10, R11, R14 ;  /* 0x0000000e0b0a7221 */ /* 0x000fe20000000000 */
[----:B------:R-:W-:Y:S01]  /*0d90*/  FADD R7, R8, R15 ;  /* 0x0000000f08077221 */ /* 0x000fe20000000000 */
[----:B------:R-:W-:Y:S01]  /*0da0*/  FADD R9, -R9, R6 ;  /* 0x0000000609097221 */ /* 0x000fe20000000100 */
[----:B------:R-:W-:Y:S01]  /*0db0*/  FADD R13, -R28, R13 ;  /* 0x0000000d1c0d7221 */ /* 0x000fe20000000100 */
[----:B------:R-:W-:Y:S01]  /*0dc0*/  FADD R11, -R11, R10 ;  /* 0x0000000a0b0b7221 */ /* 0x000fe20000000100 */
[----:B------:R-:W-:Y:S01]  /*0dd0*/  FADD R8, -R8, R7 ;  /* 0x0000000708087221 */ /* 0x000fe20000000100 */
[----:B------:R-:W-:Y:S01]  /*0de0*/  FADD R9, -R12, R9 ;  /* 0x000000090c097221 */ /* 0x000fe20000000100 */
[----:B------:R-:W-:Y:S01]  /*0df0*/  FADD R5, R4, R13 ;  /* 0x0000000d04057221 */ /* 0x000fe20000000000 */
[----:B------:R-:W-:Y:S01]  /*0e00*/  FADD R11, -R14, R11 ;  /* 0x0000000b0e0b7221 */ /* 0x000fe20000000100 */
[----:B------:R-:W-:-:S02]  /*0e10*/  FADD R8, -R15, R8 ;  /* 0x000000080f087221 */ /* 0x000fc40000000100 */
[----:B------:R-:W-:Y:S01]  /*0e20*/  FADD R4, -R4, R5 ;  /* 0x0000000504047221 */ /* 0x000fe20000000100 */
[----:B----4-:R-:W-:Y:S01]  /*0e30*/  FADD R15, -R11, R18 ;  /* 0x000000120b0f7221 */ /* 0x010fe20000000100 */
[----:B------:R-:W-:Y:S02]  /*0e40*/  FADD R14, -R8, R19 ;  /* 0x00000013080e7221 */ /* 0x000fe40000000100 */
[----:B------:R-:W-:Y:S01]  /*0e50*/  FADD R4, -R13, R4 ;  /* 0x000000040d047221 */ /* 0x000fe20000000100 */
[----:B------:R-:W-:Y:S01]  /*0e60*/  FADD R13, -R9, R16 ;  /* 0x00000010090d7221 */ /* 0x000fe20000000100 */
[----:B------:R-:W-:Y:S01]  /*0e70*/  FADD R11, R10, R15 ;  /* 0x0000000f0a0b7221 */ /* 0x000fe20000000000 */
[C---:B------:R-:W-:Y:S01]  /*0e80*/  FADD R12, R7.reuse, R14 ;  /* 0x0000000e070c7221 */ /* 0x040fe20000000000 */
[----:B------:R-:W-:Y:S01]  /*0e90*/  FADD R4, -R4, R17 ;  /* 0x0000001104047221 */ /* 0x000fe20000000100 */
[----:B------:R-:W-:Y:S01]  /*0ea0*/  FADD R9, R6, R13 ;  /* 0x0000000d06097221 */ /* 0x000fe20000000000 */
[----:B------:R-:W-:Y:S01]  /*0eb0*/  FADD R10, -R10, R11 ;  /* 0x0000000b0a0a7221 */ /* 0x000fe20000000100 */
[----:B------:R-:W-:Y:S01]  /*0ec0*/  FADD R7, -R7, R12 ;  /* 0x0000000c07077221 */ /* 0x000fe20000000100 */
        /* <DEDUP_REMOVED lines=21> */
[----:B------:R-:W-:-:S03]  /*1020*/  FADD R29, -R20, R9 ;  /* 0x00000009141d7221 */ /* 0x000fc60000000100 */
[----:B------:R-:W-:-:S07]  /*1030*/  FADD R28, -R21, R8 ;  /* 0x00000008151c7221 */ /* 0x000fce0000000100 */
.L_x_3:
[----:B------:R-:W-:-:S13]  /*1040*/  LOP3.LUT P0, R8, R3, 0x3, RZ, 0xc0, !PT ;  /* 0x0000000303087812 */ /* 0x000fda000780c0ff */
[----:B------:R-:W-:Y:S05]  /*1050*/  @!P0 BRA `(.L_x_2) ;  /* 0x0000000000e08947 */ /* 0x000fea0003800000 */
[----:B------:R-:W-:Y:S02]  /*1060*/  LOP3.LUT P1, RZ, R3, 0x1, RZ, 0xc0, !PT ;  /* 0x0000000103ff7812 */ /* 0x000fe4000782c0ff */
[----:B------:R-:W-:-:S11]  /*1070*/  ISETP.NE.AND P0, PT, R8, 0x1, PT ;  /* 0x000000010800780c */ /* 0x000fd60003f05270 */
[----:B------:R-:W0:Y:S08]  /*1080*/  @P1 LDC R3, c[0x0][0x394] ;  /* 0x0000e500ff031b82 */ /* 0x000e300000000800 */
[----:B------:R-:W1:Y:S01]  /*1090*/  @P1 LDC.64 R16, c[0x0][0x380] ;  /* 0x0000e000ff101b82 */ /* 0x000e620000000a00 */
[----:B------:R-:W-:Y:S05]  /*10a0*/  @!P0 BRA `(.L_x_4) ;  /* 0x0000000000a08947 */ /* 0x000fea0003800000 */
[----:B------:R-:W2:Y:S08]  /*10b0*/  LDC R13, c[0x0][0x394] ;  /* 0x0000e500ff0d7b82 */ /* 0x000eb00000000800 */
[----:B------:R-:W3:Y:S01]  /*10c0*/  LDC.64 R18, c[0x0][0x380] ;  /* 0x0000e000ff127b82 */ /* 0x000ee20000000a00 */
[----:B--2---:R-:W-:-:S04]  /*10d0*/  IMAD R9, R30, R13, R27 ;  /* 0x0000000d1e097224 */ /* 0x004fc800078e021b */
[----:B---3--:R-:W-:-:S05]  /*10e0*/  IMAD.WIDE R18, R9, 0x4, R18 ;  /* 0x0000000409127825 */ /* 0x008fca00078e0212 */
[----:B------:R-:W2:Y:S01]  /*10f0*/  LDG.E.128.CONSTANT R8, desc[UR6][R18.64] ;  /* 0x0000000612087981 */ /* 0x000ea2000c1e9d00 */
[----:B------:R-:W-:-:S06]  /*1100*/  IMAD.WIDE R12, R13, 0x4, R18 ;  /* 0x000000040d0c7825 */ /* 0x000fcc00078e0212 */
[----:B------:R-:W3:Y:S01]  /*1110*/  LDG.E.128.CONSTANT R12, desc[UR6][R12.64] ;  /* 0x000000060c0c7981 */ /* 0x000ee2000c1e9d00 */
[----:B------:R-:W-:Y:S01]  /*1120*/  IADD3 R30, PT, PT, R30, 0x2, RZ ;  /* 0x000000021e1e7810 */ /* 0x000fe20007ffe0ff */
[----:B--2---:R-:W-:Y:S01]  /*1130*/  FADD R29, -R29, R8 ;  /* 0x000000081d1d7221 */ /* 0x004fe20000000100 */
[----:B------:R-:W-:Y:S01]  /*1140*/  FADD R28, -R28, R9 ;  /* 0x000000091c1c7221 */ /* 0x000fe20000000100 */
[----:B------:R-:W-:Y:S01]  /*1150*/  FADD R31, -R31, R10 ;  /* 0x0000000a1f1f7221 */ /* 0x000fe20000000100 */
[----:B------:R-:W-:Y:S01]  /*1160*/  FADD R26, -R26, R11 ;  /* 0x0000000b1a1a7221 */ /* 0x000fe20000000100 */
[----:B-----5:R-:W-:Y:S01]  /*1170*/  FADD R9, R4, R29 ;  /* 0x0000001d04097221 */ /* 0x020fe20000000000 */
        /* <DEDUP_REMOVED lines=26> */
[----:B------:R-:W-:-:S07]  /*1320*/  FADD R26, -R15, R10 ;  /* 0x0000000a0f1a7221 */ /* 0x000fce0000000100 */
.L_x_4:
[----:B0-----:R-:W-:-:S04]  /*1330*/  @P1 IMAD R3, R30, R3, R27 ;  /* 0x000000031e031224 */ /* 0x001fc800078e021b */
[----:B-1----:R-:W-:-:S06]  /*1340*/  @P1 IMAD.WIDE R8, R3, 0x4, R16 ;  /* 0x0000000403081825 */ /* 0x002fcc00078e0210 */
[----:B------:R-:W2:Y:S02]  /*1350*/  @P1 LDG.E.128.CONSTANT R8, desc[UR6][R8.64] ;  /* 0x0000000608081981 */ /* 0x000ea4000c1e9d00 */
[----:B--2---:R-:W-:Y:S01]  /*1360*/  @P1 FADD R29, R8, -R29 ;  /* 0x8000001d081d1221 */ /* 0x004fe20000000000 */
[----:B------:R-:W-:Y:S01]  /*1370*/  @P1 FADD R28, R9, -R28 ;  /* 0x8000001c091c1221 */ /* 0x000fe20000000000 */
[----:B------:R-:W-:Y:S01]  /*1380*/  @P1 FADD R31, R10, -R31 ;  /* 0x8000001f0a1f1221 */ /* 0x000fe20000000000 */
[----:B------:R-:W-:Y:S01]  /*1390*/  @P1 FADD R26, R11, -R26 ;  /* 0x8000001a0b1a1221 */ /* 0x000fe20000000000 */
[----:B-----5:R-:W-:Y:S01]  /*13a0*/  @P1 FADD R4, R4, R29 ;  /* 0x0000001d04041221 */ /* 0x020fe20000000000 */
[----:B------:R-:W-:Y:S01]  /*13b0*/  @P1 FADD R5, R5, R28 ;  /* 0x0000001c05051221 */ /* 0x000fe20000000000 */
[----:B------:R-:W-:Y:S01]  /*13c0*/  @P1 FADD R6, R6, R31 ;  /* 0x0000001f06061221 */ /* 0x000fe20000000000 */
[----:B------:R-:W-:-:S07]  /*13d0*/  @P1 FADD R7, R7, R26 ;  /* 0x0000001a07071221 */ /* 0x000fce0000000000 */
.L_x_2:
[----:B------:R-:W0:Y:S01]  /*13e0*/  LDCU UR4, c[0x0][0x394] ;  /* 0x00007280ff0477ac */ /* 0x000e220008000800 */
[----:B-----5:R1:W-:Y:S01]  /*13f0*/  STG.E.128 desc[UR6][R34.64], R4 ;  /* 0x0000000422007986 */ /* 0x0203e2000c101d06 */
[----:B------:R-:W-:-:S04]  /*1400*/  LEA R27, R0, R27, 0x2 ;  /* 0x0000001b001b7211 */ /* 0x000fc800078e10ff */
[----:B0-----:R-:W-:-:S13]  /*1410*/  ISETP.GE.AND P0, PT, R27, UR4, PT ;  /* 0x000000041b007c0c */ /* 0x001fda000bf06270 */
[----:B-1----:R-:W-:Y:S05]  /*1420*/  @!P0 BRA `(.L_x_5) ;  /* 0xffffffec00348947 */ /* 0x002fea000383ffff */
[----:B------:R-:W-:Y:S05]  /*1430*/  EXIT ;  /* 0x000000000000794d */ /* 0x000fea0003800000 */
.L_x_6:
[----:B------:R-:W-:-:S00]  /*1440*/  BRA `(.L_x_6) ;  /* 0xfffffffc00fc7947 */ /* 0x000fc0000383ffff */
[----:B------:R-:W-:-:S00]  /*1450*/  NOP ;  /* 0x0000000000007918 */ /* 0x000fc00000000000 */
        /* <DEDUP_REMOVED lines=10> */
.L_x_7:


//--------------------- .nv.shared.reserved.0     --------------------------
	.section	.nv.shared.reserved.0,"aw",@nobits
	.weak		__nv_reservedSMEM_offset_0_alias
	.size		__nv_reservedSMEM_offset_0_alias, 0, 64
	.other		__nv_reservedSMEM_offset_0_alias,@"STO_CUDA_RESERVED_SHARED STV_DEFAULT"
__nv_reservedSMEM_offset_0_alias:
	.zero		0
	.zero		64


//--------------------- .nv.constant0._Z19buf_summary_kernel4PKfPfii --------------------------
	.section	.nv.constant0._Z19buf_summary_kernel4PKfPfii,"a",@progbits
	.sectionflags	@""
	.align	4
.nv.constant0._Z19buf_summary_kernel4PKfPfii:
	.zero		920


//--------------------- SYMBOLS --------------------------

	.type		.nv.reservedSmem.offset0,@object
	.size		.nv.reservedSmem.offset0,0x4
